	.headerflags	@"EF_CUDA_TEXMODE_UNIFIED EF_CUDA_64BIT_ADDRESS EF_CUDA_SM86 EF_CUDA_VIRTUAL_SM(EF_CUDA_SM86)"
	.elftype	@"ET_EXEC"


//--------------------- .nv.info                  --------------------------
	.section	.nv.info,"",@"SHT_CUDA_INFO"
	.align	4


	//----- nvinfo : EIATTR_REGCOUNT
	.align		4
        /*0000*/ 	.byte	0x04, 0x2f
        /*0002*/ 	.short	(.L_1 - .L_0)
	.align		4
.L_0:
        /*0004*/ 	.word	index@(triton_mm)
        /*0008*/ 	.word	0x00000040


	//----- nvinfo : EIATTR_MIN_STACK_SIZE
	.align		4
.L_1:
        /*000c*/ 	.byte	0x04, 0x12
        /*000e*/ 	.short	(.L_3 - .L_2)
	.align		4
.L_2:
        /*0010*/ 	.word	index@(triton_mm)
        /*0014*/ 	.word	0x00000000


	//----- nvinfo : EIATTR_FRAME_SIZE
	.align		4
.L_3:
        /*0018*/ 	.byte	0x04, 0x11
        /*001a*/ 	.short	(.L_5 - .L_4)
	.align		4
.L_4:
        /*001c*/ 	.word	index@(triton_mm)
        /*0020*/ 	.word	0x00000000


	//----- nvinfo : EIATTR_MIN_STACK_SIZE
	.align		4
.L_5:
        /*0024*/ 	.byte	0x04, 0x12
        /*0026*/ 	.short	(.L_7 - .L_6)
	.align		4
.L_6:
        /*0028*/ 	.word	index@(triton_mm)
        /*002c*/ 	.word	0x00000000
.L_7:


//--------------------- .nv.info.triton_mm        --------------------------
	.section	.nv.info.triton_mm,"",@"SHT_CUDA_INFO"
	.sectionflags	@""
	.align	4


	//----- nvinfo : EIATTR_CUDA_API_VERSION
	.align		4
        /*0000*/ 	.byte	0x04, 0x37
        /*0002*/ 	.short	(.L_9 - .L_8)
.L_8:
        /*0004*/ 	.word	0x0000007c


	//----- nvinfo : EIATTR_SW2861232_WAR
	.align		4
.L_9:
        /*0008*/ 	.byte	0x01, 0x35
	.zero		2


	//----- nvinfo : EIATTR_PARAM_CBANK
	.align		4
        /*000c*/ 	.byte	0x04, 0x0a
        /*000e*/ 	.short	(.L_11 - .L_10)
	.align		4
.L_10:
        /*0010*/ 	.word	index@(.nv.constant0.triton_mm)
        /*0014*/ 	.short	0x0160
        /*0016*/ 	.short	0x0020


	//----- nvinfo : EIATTR_CBANK_PARAM_SIZE
	.align		4
.L_11:
        /*0018*/ 	.byte	0x03, 0x19
        /*001a*/ 	.short	0x0020


	//----- nvinfo : EIATTR_KPARAM_INFO
	.align		4
        /*001c*/ 	.byte	0x04, 0x17
        /*001e*/ 	.short	(.L_13 - .L_12)
.L_12:
        /*0020*/ 	.word	0x00000000
        /*0024*/ 	.short	0x0003
        /*0026*/ 	.short	0x0018
        /*0028*/ 	.byte	0x00, 0xf4, 0x21, 0x00


	//----- nvinfo : EIATTR_KPARAM_INFO
	.align		4
.L_13:
        /*002c*/ 	.byte	0x04, 0x17
        /*002e*/ 	.short	(.L_15 - .L_14)
.L_14:
        /*0030*/ 	.word	0x00000000
        /*0034*/ 	.short	0x0002
        /*0036*/ 	.short	0x0010
        /*0038*/ 	.byte	0x00, 0xf4, 0x21, 0x00


	//----- nvinfo : EIATTR_KPARAM_INFO
	.align		4
.L_15:
        /*003c*/ 	.byte	0x04, 0x17
        /*003e*/ 	.short	(.L_17 - .L_16)
.L_16:
        /*0040*/ 	.word	0x00000000
        /*0044*/ 	.short	0x0001
        /*0046*/ 	.short	0x0008
        /*0048*/ 	.byte	0x00, 0xf4, 0x21, 0x00


	//----- nvinfo : EIATTR_KPARAM_INFO
	.align		4
.L_17:
        /*004c*/ 	.byte	0x04, 0x17
        /*004e*/ 	.short	(.L_19 - .L_18)
.L_18:
        /*0050*/ 	.word	0x00000000
        /*0054*/ 	.short	0x0000
        /*0056*/ 	.short	0x0000
        /*0058*/ 	.byte	0x00, 0xf4, 0x21, 0x00


	//----- nvinfo : EIATTR_MAXREG_COUNT
	.align		4
.L_19:
        /*005c*/ 	.byte	0x03, 0x1b
        /*005e*/ 	.short	0x00ff


	//----- nvinfo : EIATTR_EXIT_INSTR_OFFSETS
	.align		4
        /*0060*/ 	.byte	0x04, 0x1c
        /*0062*/ 	.short	(.L_21 - .L_20)


	//   ....[0]....
.L_20:
        /*0064*/ 	.word	0x00005970


	//   ....[1]....
        /*0068*/ 	.word	0x000059c0


	//----- nvinfo : EIATTR_REQNTID
	.align		4
.L_21:
        /*006c*/ 	.byte	0x04, 0x10
        /*006e*/ 	.short	(.L_23 - .L_22)
.L_22:
        /*0070*/ 	.word	0x00000080
        /*0074*/ 	.word	0x00000001
        /*0078*/ 	.word	0x00000001
.L_23:


//--------------------- .nv.callgraph             --------------------------
	.section	.nv.callgraph,"",@"SHT_CUDA_CALLGRAPH"
	.align	4
	.sectionentsize	8
	.align		4
        /*0000*/ 	.word	0x00000000
	.align		4
        /*0004*/ 	.word	0xffffffff
	.align		4
        /*0008*/ 	.word	0x00000000
	.align		4
        /*000c*/ 	.word	0xfffffffe
	.align		4
        /*0010*/ 	.word	0x00000000
	.align		4
        /*0014*/ 	.word	0xfffffffd
	.align		4
        /*0018*/ 	.word	0x00000000
	.align		4
        /*001c*/ 	.word	0xfffffffc


//--------------------- .nv.rel.action            --------------------------
	.section	.nv.rel.action,"",@"SHT_CUDA_RELOCINFO"
	.align	8
	.sectionentsize	8
        /*0000*/ 	.byte	0x73, 0x00, 0x00, 0x00, 0x00, 0x00, 0x00, 0x00, 0x00, 0x00, 0x00, 0x11, 0x25, 0x00, 0x05, 0x36


//--------------------- .nv.constant0.triton_mm   --------------------------
	.section	.nv.constant0.triton_mm,"a",@progbits
	.sectionflags	@""
	.align	4
.nv.constant0.triton_mm:
	.zero		384


//--------------------- .text.triton_mm           --------------------------
	.section	.text.triton_mm,"ax",@progbits
	.sectionflags	@"SHF_BARRIERS=1"
	.sectioninfo	@"SHI_REGISTERS=64"
	.align	128
        .global         triton_mm
        .type           triton_mm,@function
        .size           triton_mm,(.L_x_1 - triton_mm)
        .other          triton_mm,@"STO_CUDA_ENTRY STV_DEFAULT"
triton_mm:
.text.triton_mm:
[----:B------:R-:W-:Y:S02]  /*0000*/  IMAD.MOV.U32 R1, RZ, RZ, c[0x0][0x28] ;  /* 0x00000a00ff017624 */ /* 0x000fe400078e00ff */
[----:B------:R-:W1:Y:S01]  /*0010*/  S2R R9, SR_CTAID.X ;  /* 0x0000000000097919 */ /* 0x000e620000002500 */
[----:B------:R-:W-:Y:S01]  /*0020*/  IMAD.MOV.U32 R5, RZ, RZ, -0x8 ;  /* 0xfffffff8ff057424 */ /* 0x000fe200078e00ff */
[----:B------:R-:W-:Y:S01]  /*0030*/  ULDC.64 UR4, c[0x0][0x118] ;  /* 0x0000460000047ab9 */ /* 0x000fe20000000a00 */
[----:B------:R-:W-:Y:S01]  /*0040*/  IMAD.MOV.U32 R12, RZ, RZ, 0x2 ;  /* 0x00000002ff0c7424 */ /* 0x000fe200078e00ff */
[----:B------:R-:W2:Y:S01]  /*0050*/  S2R R10, SR_TID.X ;  /* 0x00000000000a7919 */ /* 0x000ea20000002100 */
[C---:B-1----:R-:W-:Y:S01]  /*0060*/  IMAD.HI R0, R9.reuse, 0x2aaaaaab, RZ ;  /* 0x2aaaaaab09007827 */ /* 0x042fe200078e02ff */
[----:B------:R-:W-:-:S04]  /*0070*/  ISETP.GE.AND P1, PT, R9, RZ, PT ;  /* 0x000000ff0900720c */ /* 0x000fc80003f26270 */
[----:B------:R-:W-:-:S04]  /*0080*/  SHF.R.U32.HI R3, RZ, 0x1f, R0 ;  /* 0x0000001fff037819 */ /* 0x000fc80000011600 */
[----:B------:R-:W-:-:S05]  /*0090*/  LEA.HI.SX32 R0, R0, R3, 0x1c ;  /* 0x0000000300007211 */ /* 0x000fca00078fe2ff */
[C---:B------:R-:W-:Y:S02]  /*00a0*/  IMAD R2, R0.reuse, R5, 0x2 ;  /* 0x0000000200027424 */ /* 0x040fe400078e0205 */
[----:B------:R-:W-:-:S03]  /*00b0*/  IMAD R7, R0, -0x60, R9 ;  /* 0xffffffa000077824 */ /* 0x000fc600078e0209 */
[----:B------:R-:W-:Y:S02]  /*00c0*/  IMNMX R4, R2, 0x8, PT ;  /* 0x0000000802047817 */ /* 0x000fe40003800200 */
[----:B------:R-:W-:Y:S02]  /*00d0*/  IABS R8, R7 ;  /* 0x0000000700087213 */ /* 0x000fe40000000000 */
[-C--:B------:R-:W-:Y:S02]  /*00e0*/  IABS R11, R4.reuse ;  /* 0x00000004000b7213 */ /* 0x080fe40000000000 */
[----:B------:R-:W-:Y:S02]  /*00f0*/  LOP3.LUT R7, R7, R4, RZ, 0x3c, !PT ;  /* 0x0000000407077212 */ /* 0x000fe400078e3cff */
[----:B------:R-:W1:Y:S08]  /*0100*/  I2F.RP R5, R11 ;  /* 0x0000000b00057306 */ /* 0x000e700000209400 */
[----:B-1----:R-:W1:Y:S02]  /*0110*/  MUFU.RCP R5, R5 ;  /* 0x0000000500057308 */ /* 0x002e640000001000 */
[----:B-1----:R-:W-:-:S02]  /*0120*/  IADD3 R2, R5, 0xffffffe, RZ ;  /* 0x0ffffffe05027810 */ /* 0x002fc40007ffe0ff */
[----:B------:R-:W-:-:S04]  /*0130*/  IABS R5, R9 ;  /* 0x0000000900057213 */ /* 0x000fc80000000000 */
[----:B------:R1:W3:Y:S02]  /*0140*/  F2I.FTZ.U32.TRUNC.NTZ R3, R2 ;  /* 0x0000000200037305 */ /* 0x0002e4000021f000 */
[----:B-1----:R-:W-:Y:S01]  /*0150*/  MOV R2, RZ ;  /* 0x000000ff00027202 */ /* 0x002fe20000000f00 */
[----:B---3--:R-:W-:-:S04]  /*0160*/  IMAD.MOV R6, RZ, RZ, -R3 ;  /* 0x000000ffff067224 */ /* 0x008fc800078e0a03 */
[----:B------:R-:W-:Y:S01]  /*0170*/  IMAD R13, R6, R11, RZ ;  /* 0x0000000b060d7224 */ /* 0x000fe200078e02ff */
[----:B------:R-:W-:-:S03]  /*0180*/  IABS R6, R4 ;  /* 0x0000000400067213 */ /* 0x000fc60000000000 */
[----:B------:R-:W-:-:S04]  /*0190*/  IMAD.HI.U32 R3, R3, R13, R2 ;  /* 0x0000000d03037227 */ /* 0x000fc800078e0002 */
[----:B------:R-:W-:Y:S02]  /*01a0*/  IMAD.MOV R6, RZ, RZ, -R6 ;  /* 0x000000ffff067224 */ /* 0x000fe400078e0a06 */
[----:B------:R-:W-:-:S04]  /*01b0*/  IMAD.HI.U32 R2, R3, R5, RZ ;  /* 0x0000000503027227 */ /* 0x000fc800078e00ff */
[----:B------:R-:W-:Y:S02]  /*01c0*/  IMAD R2, R2, R6, R5 ;  /* 0x0000000602027224 */ /* 0x000fe400078e0205 */
[----:B------:R-:W-:-:S03]  /*01d0*/  IMAD.HI.U32 R5, R3, R8, RZ ;  /* 0x0000000803057227 */ /* 0x000fc600078e00ff */
[----:B------:R-:W-:Y:S01]  /*01e0*/  ISETP.GT.U32.AND P0, PT, R11, R2, PT ;  /* 0x000000020b00720c */ /* 0x000fe20003f04070 */
[----:B------:R-:W-:-:S05]  /*01f0*/  IMAD R3, R5, R6, R8 ;  /* 0x0000000605037224 */ /* 0x000fca00078e0208 */
[----:B------:R-:W-:-:S07]  /*0200*/  ISETP.GT.U32.AND P3, PT, R11, R3, PT ;  /* 0x000000030b00720c */ /* 0x000fce0003f64070 */
[----:B------:R-:W-:-:S05]  /*0210*/  @!P0 IMAD.IADD R2, R2, 0x1, -R11 ;  /* 0x0000000102028824 */ /* 0x000fca00078e0a0b */
[----:B------:R-:W-:Y:S01]  /*0220*/  ISETP.GT.U32.AND P0, PT, R11, R2, PT ;  /* 0x000000020b00720c */ /* 0x000fe20003f04070 */
[----:B------:R-:W-:Y:S01]  /*0230*/  @!P3 IMAD.IADD R3, R3, 0x1, -R11 ;  /* 0x000000010303b824 */ /* 0x000fe200078e0a0b */
[----:B------:R-:W-:Y:S02]  /*0240*/  @!P3 IADD3 R5, R5, 0x1, RZ ;  /* 0x000000010505b810 */ /* 0x000fe40007ffe0ff */
[----:B------:R-:W-:Y:S02]  /*0250*/  ISETP.NE.AND P3, PT, R4, RZ, PT ;  /* 0x000000ff0400720c */ /* 0x000fe40003f65270 */
[----:B------:R-:W-:Y:S02]  /*0260*/  ISETP.GE.U32.AND P2, PT, R3, R11, PT ;  /* 0x0000000b0300720c */ /* 0x000fe40003f46070 */
[----:B------:R-:W-:-:S05]  /*0270*/  LOP3.LUT R3, RZ, R4, RZ, 0x33, !PT ;  /* 0x00000004ff037212 */ /* 0x000fca00078e33ff */
[----:B------:R-:W-:Y:S02]  /*0280*/  @!P0 IADD3 R2, R2, -R11, RZ ;  /* 0x8000000b02028210 */ /* 0x000fe40007ffe0ff */
[----:B------:R-:W-:-:S03]  /*0290*/  ISETP.GE.AND P0, PT, R7, RZ, PT ;  /* 0x000000ff0700720c */ /* 0x000fc60003f06270 */
[----:B------:R-:W-:Y:S01]  /*02a0*/  @!P1 IMAD.MOV R2, RZ, RZ, -R2 ;  /* 0x000000ffff029224 */ /* 0x000fe200078e0a02 */
[----:B------:R-:W-:-:S05]  /*02b0*/  @P2 IADD3 R5, R5, 0x1, RZ ;  /* 0x0000000105052810 */ /* 0x000fca0007ffe0ff */
[----:B------:R-:W-:Y:S01]  /*02c0*/  IMAD.MOV.U32 R4, RZ, RZ, R5 ;  /* 0x000000ffff047224 */ /* 0x000fe200078e0005 */
[C---:B------:R-:W-:Y:S02]  /*02d0*/  SEL R5, R3.reuse, R2, !P3 ;  /* 0x0000000203057207 */ /* 0x040fe40005800000 */
[----:B--2---:R-:W-:Y:S01]  /*02e0*/  SHF.R.U32.HI R2, RZ, 0x1, R10 ;  /* 0x00000001ff027819 */ /* 0x004fe2000001160a */
[----:B------:R-:W-:Y:S01]  /*02f0*/  @!P0 IMAD.MOV R4, RZ, RZ, -R4 ;  /* 0x000000ffff048224 */ /* 0x000fe200078e0a04 */
[----:B------:R-:W-:Y:S02]  /*0300*/  LEA R5, R0, R5, 0x3 ;  /* 0x0000000500057211 */ /* 0x000fe400078e18ff */
[----:B------:R-:W-:Y:S01]  /*0310*/  SGXT.U32 R0, R2, 0x6 ;  /* 0x000000060200781a */ /* 0x000fe20000000000 */
[----:B------:R-:W-:Y:S01]  /*0320*/  IMAD.SHL.U32 R2, R10, 0x8, RZ ;  /* 0x000000080a027824 */ /* 0x000fe200078e00ff */
[----:B------:R-:W-:Y:S01]  /*0330*/  SEL R3, R3, R4, !P3 ;  /* 0x0000000403037207 */ /* 0x000fe20005800000 */
[----:B------:R-:W-:-:S04]  /*0340*/  IMAD.SHL.U32 R32, R5, 0x40, RZ ;  /* 0x0000004005207824 */ /* 0x000fc800078e00ff */
[----:B------:R-:W-:Y:S01]  /*0350*/  IMAD.SHL.U32 R27, R3, 0x40, RZ ;  /* 0x00000040031b7824 */ /* 0x000fe200078e00ff */
[----:B------:R-:W-:-:S04]  /*0360*/  LOP3.LUT R3, R32, R0, RZ, 0xfc, !PT ;  /* 0x0000000020037212 */ /* 0x000fc800078efcff */
[----:B------:R-:W-:Y:S01]  /*0370*/  LOP3.LUT R4, R27, R0, RZ, 0xfc, !PT ;  /* 0x000000001b047212 */ /* 0x000fe200078efcff */
[----:B------:R-:W-:-:S04]  /*0380*/  IMAD.HI R5, R3, 0x3531dec1, RZ ;  /* 0x3531dec103057827 */ /* 0x000fc800078e02ff */
[----:B------:R-:W-:Y:S01]  /*0390*/  IMAD.HI R7, R4, 0x2aaaaaab, RZ ;  /* 0x2aaaaaab04077827 */ /* 0x000fe200078e02ff */
[----:B------:R-:W-:-:S04]  /*03a0*/  SHF.R.U32.HI R6, RZ, 0x1f, R5 ;  /* 0x0000001fff067819 */ /* 0x000fc80000011605 */
[----:B------:R-:W-:Y:S02]  /*03b0*/  SHF.R.U32.HI R8, RZ, 0x1f, R7 ;  /* 0x0000001fff087819 */ /* 0x000fe40000011607 */
[----:B------:R-:W-:Y:S02]  /*03c0*/  LEA.HI R6, R5, R6, RZ, 0x1c ;  /* 0x0000000605067211 */ /* 0x000fe400078fe0ff */
[----:B------:R-:W-:Y:S02]  /*03d0*/  LEA.HI R7, R7, R8, RZ, 0x19 ;  /* 0x0000000807077211 */ /* 0x000fe400078fc8ff */
[----:B------:R-:W-:Y:S01]  /*03e0*/  LOP3.LUT R5, R10, 0x8, R2, 0x48, !PT ;  /* 0x000000080a057812 */ /* 0x000fe200078e4802 */
[----:B------:R-:W-:Y:S01]  /*03f0*/  IMAD R3, R6, -0x4d, R3 ;  /* 0xffffffb306037824 */ /* 0x000fe200078e0203 */
[----:B------:R-:W-:Y:S01]  /*0400*/  LOP3.LUT R2, R2, 0x8, RZ, 0xc0, !PT ;  /* 0x0000000802027812 */ /* 0x000fe200078ec0ff */
[----:B------:R-:W-:Y:S01]  /*0410*/  IMAD R7, R7, -0x300, R4 ;  /* 0xfffffd0007077824 */ /* 0x000fe200078e0204 */
[----:B------:R-:W-:-:S02]  /*0420*/  LEA R5, R0, R5, 0x4 ;  /* 0x0000000500057211 */ /* 0x000fc400078e20ff */
[----:B------:R-:W-:Y:S01]  /*0430*/  LOP3.LUT R0, R10, 0x8, RZ, 0xc0, !PT ;  /* 0x000000080a007812 */ /* 0x000fe200078ec0ff */
[--C-:B------:R-:W-:Y:S02]  /*0440*/  IMAD R3, R3, 0x300, R2.reuse ;  /* 0x0000030003037824 */ /* 0x100fe400078e0202 */
[----:B------:R-:W-:Y:S01]  /*0450*/  IMAD R7, R7, 0x300, R2 ;  /* 0x0000030007077824 */ /* 0x000fe200078e0202 */
[--C-:B------:R-:W-:Y:S01]  /*0460*/  LOP3.LUT R2, R0, 0x7, R10.reuse, 0xf8, !PT ;  /* 0x0000000700027812 */ /* 0x100fe200078ef80a */
[----:B------:R-:W-:Y:S01]  /*0470*/  IMAD.SHL.U32 R61, R5, 0x2, RZ ;  /* 0x00000002053d7824 */ /* 0x000fe200078e00ff */
[--C-:B------:R-:W-:Y:S01]  /*0480*/  SHF.R.U32.HI R5, RZ, 0x2, R10.reuse ;  /* 0x00000002ff057819 */ /* 0x100fe2000001160a */
[-C--:B------:R-:W-:Y:S01]  /*0490*/  IMAD.WIDE R58, R3, R12.reuse, c[0x0][0x160] ;  /* 0x00005800033a7625 */ /* 0x080fe200078e020c */
[----:B------:R-:W-:Y:S02]  /*04a0*/  SHF.R.U32.HI R0, RZ, 0x1, R10 ;  /* 0x00000001ff007819 */ /* 0x000fe4000001160a */
[----:B------:R-:W-:Y:S01]  /*04b0*/  LOP3.LUT R4, R5, 0x10, RZ, 0xc0, !PT ;  /* 0x0000001005047812 */ /* 0x000fe200078ec0ff */
[----:B------:R-:W-:Y:S01]  /*04c0*/  IMAD.WIDE R56, R7, R12, c[0x0][0x168] ;  /* 0x00005a0007387625 */ /* 0x000fe200078e020c */
[----:B------:R1:W-:Y:S01]  /*04d0*/  LDGSTS.E.BYPASS.128 [R61], [R58.64] ;  /* 0x000000003a3d7fae */ /* 0x0003e2000b901c44 */
[----:B------:R-:W-:-:S02]  /*04e0*/  LOP3.LUT R7, R2, 0x10, R5, 0xf8, !PT ;  /* 0x0000001002077812 */ /* 0x000fc400078ef805 */
[----:B------:R-:W-:Y:S01]  /*04f0*/  IMAD.SHL.U32 R3, R10, 0x2, RZ ;  /* 0x000000020a037824 */ /* 0x000fe200078e00ff */
[----:B------:R-:W0:Y:S01]  /*0500*/  LDGDEPBAR ;  /* 0x00000000000079af */ /* 0x000e220000000000 */
[----:B------:R-:W-:-:S03]  /*0510*/  LOP3.LUT R5, R5, 0x8, RZ, 0xc0, !PT ;  /* 0x0000000805057812 */ /* 0x000fc600078ec0ff */
[----:B------:R1:W-:Y:S01]  /*0520*/  LDGSTS.E.BYPASS.128 [R61+0x800], [R56.64] ;  /* 0x00800000383d7fae */ /* 0x0003e2000b901c44 */
[--C-:B------:R-:W-:Y:S02]  /*0530*/  LOP3.LUT R0, R0, 0x8, R3.reuse, 0x48, !PT ;  /* 0x0000000800007812 */ /* 0x100fe400078e4803 */
[----:B------:R-:W-:Y:S01]  /*0540*/  LOP3.LUT R2, R10, 0x8, R3, 0x48, !PT ;  /* 0x000000080a027812 */ /* 0x000fe200078e4803 */
[----:B------:R-:W0:Y:S01]  /*0550*/  LDGDEPBAR ;  /* 0x00000000000079af */ /* 0x000e220000000000 */
[--C-:B------:R-:W-:Y:S02]  /*0560*/  LOP3.LUT R3, R4, 0xf, R10.reuse, 0xf8, !PT ;  /* 0x0000000f04037812 */ /* 0x100fe400078ef80a */
[----:B------:R-:W-:Y:S02]  /*0570*/  LOP3.LUT R5, R5, 0x7, R10, 0xf8, !PT ;  /* 0x0000000705057812 */ /* 0x000fe400078ef80a */
[----:B------:R-:W-:Y:S01]  /*0580*/  LEA R7, R7, R0, 0x4 ;  /* 0x0000000007077211 */ /* 0x000fe200078e20ff */
[----:B------:R-:W-:-:S02]  /*0590*/  IMAD R3, R3, 0x10, R0 ;  /* 0x0000001003037824 */ /* 0x000fc400078e0200 */
[----:B------:R-:W-:Y:S02]  /*05a0*/  IMAD R0, R5, 0x10, R2 ;  /* 0x0000001005007824 */ /* 0x000fe400078e0202 */
[----:B------:R-:W-:Y:S01]  /*05b0*/  IMAD.SHL.U32 R26, R7, 0x2, RZ ;  /* 0x00000002071a7824 */ /* 0x000fe200078e00ff */
[----:B------:R-:W-:Y:S01]  /*05c0*/  SHF.L.U32 R60, R3, 0x1, RZ ;  /* 0x00000001033c7819 */ /* 0x000fe200000006ff */
[----:B------:R-:W-:Y:S01]  /*05d0*/  IMAD.SHL.U32 R0, R0, 0x2, RZ ;  /* 0x0000000200007824 */ /* 0x000fe200078e00ff */
[----:B------:R-:W-:-:S04]  /*05e0*/  DEPBAR.LE SB0, 0x0 ;  /* 0x000080000000791a */ /* 0x000fc80000000000 */
[----:B------:R-:W-:Y:S06]  /*05f0*/  BAR.SYNC.DEFER_BLOCKING 0x0 ;  /* 0x0000000000007b1d */ /* 0x000fec0000010000 */
[----:B------:R-:W-:Y:S04]  /*0600*/  LDSM.16.M88.2 R44, [R0+0x800] ;  /* 0x00080000002c783b */ /* 0x000fe80000000100 */
[----:B------:R-:W-:Y:S04]  /*0610*/  LDSM.16.M88.2 R48, [R0+0xa00] ;  /* 0x000a00000030783b */ /* 0x000fe80000000100 */
[----:B------:R-:W-:Y:S04]  /*0620*/  LDSM.16.M88.2 R40, [R0+0xc00] ;  /* 0x000c00000028783b */ /* 0x000fe80000000100 */
[----:B------:R-:W-:Y:S04]  /*0630*/  LDSM.16.M88.2 R24, [R0+0xe00] ;  /* 0x000e00000018783b */ /* 0x000fe80000000100 */
[----:B------:R-:W2:Y:S04]  /*0640*/  LDSM.16.M88.4 R52, [R60] ;  /* 0x000000003c34783b */ /* 0x000ea80000000200 */
[----:B------:R-:W3:Y:S04]  /*0650*/  LDSM.16.M88.4 R28, [R26+0x400] ;  /* 0x000400001a1c783b */ /* 0x000ee80000000200 */
[----:B------:R-:W-:Y:S06]  /*0660*/  BAR.SYNC.DEFER_BLOCKING 0x0 ;  /* 0x0000000000007b1d */ /* 0x000fec0000010000 */
[----:B------:R-:W-:Y:S01]  /*0670*/  @!PT LDS RZ, [RZ] ;  /* 0x00000000fffff984 */ /* 0x000fe20000000800 */
[----:B------:R-:W-:Y:S01]  /*0680*/  @!PT LDS RZ, [RZ] ;  /* 0x00000000fffff984 */ /* 0x000fe20000000800 */
[----:B------:R-:W-:Y:S01]  /*0690*/  @!PT LDS RZ, [RZ] ;  /* 0x00000000fffff984 */ /* 0x000fe20000000800 */
[----:B------:R1:W-:Y:S04]  /*06a0*/  LDGSTS.E.BYPASS.128 [R61], [R58.64+0x20] ;  /* 0x000000203a3d7fae */ /* 0x0003e8000b901c44 */
[----:B------:R-:W0:Y:S04]  /*06b0*/  LDGDEPBAR ;  /* 0x00000000000079af */ /* 0x000e280000000000 */
[----:B------:R1:W-:Y:S01]  /*06c0*/  LDGSTS.E.BYPASS.128 [R61+0x800], [R56.64+0x20] ;  /* 0x00800020383d7fae */ /* 0x0003e2000b901c44 */
[-C--:B--2---:R-:W-:Y:S03]  /*06d0*/  HMMA.16816.F32.BF16 R20, R52, R44.reuse, RZ ;  /* 0x0000002c3414723c */ /* 0x084fe600000418ff */
[----:B------:R-:W0:Y:S05]  /*06e0*/  LDGDEPBAR ;  /* 0x00000000000079af */ /* 0x000e2a0000000000 */
[----:B---3--:R-:W-:Y:S08]  /*06f0*/  HMMA.16816.F32.BF16 R44, R28, R44, RZ ;  /* 0x0000002c1c2c723c */ /* 0x008ff000000418ff */
[C---:B------:R-:W-:Y:S08]  /*0700*/  HMMA.16816.F32.BF16 R8, R52.reuse, R48, RZ ;  /* 0x000000303408723c */ /* 0x040ff000000418ff */
[----:B------:R-:W-:Y:S01]  /*0710*/  HMMA.16816.F32.BF16 R16, R52, R40, RZ ;  /* 0x000000283410723c */ /* 0x000fe200000418ff */
[----:B------:R-:W-:-:S04]  /*0720*/  DEPBAR.LE SB0, 0x0 ;  /* 0x000080000000791a */ /* 0x000fc80000000000 */
[----:B------:R-:W-:Y:S03]  /*0730*/  BAR.SYNC.DEFER_BLOCKING 0x0 ;  /* 0x0000000000007b1d */ /* 0x000fe60000010000 */
[C---:B------:R-:W-:Y:S08]  /*0740*/  HMMA.16816.F32.BF16 R48, R28.reuse, R48, RZ ;  /* 0x000000301c30723c */ /* 0x040ff000000418ff */
[----:B------:R-:W-:Y:S08]  /*0750*/  HMMA.16816.F32.BF16 R40, R28, R40, RZ ;  /* 0x000000281c28723c */ /* 0x000ff000000418ff */
[-C--:B------:R-:W-:Y:S01]  /*0760*/  HMMA.16816.F32.BF16 R52, R52, R24.reuse, RZ ;  /* 0x000000183434723c */ /* 0x080fe200000418ff */
[----:B------:R-:W-:Y:S07]  /*0770*/  LDSM.16.M88.2 R2, [R0+0x800] ;  /* 0x000800000002783b */ /* 0x000fee0000000100 */
[----:B------:R-:W-:Y:S01]  /*0780*/  HMMA.16816.F32.BF16 R28, R28, R24, RZ ;  /* 0x000000181c1c723c */ /* 0x000fe200000418ff */
[----:B------:R-:W2:Y:S04]  /*0790*/  LDSM.16.M88.4 R12, [R60] ;  /* 0x000000003c0c783b */ /* 0x000ea80000000200 */
[----:B------:R-:W3:Y:S04]  /*07a0*/  LDSM.16.M88.4 R4, [R26+0x400] ;  /* 0x000400001a04783b */ /* 0x000ee80000000200 */
[----:B------:R-:W4:Y:S04]  /*07b0*/  LDSM.16.M88.2 R36, [R0+0xa00] ;  /* 0x000a00000024783b */ /* 0x000f280000000100 */
[----:B------:R-:W-:Y:S01]  /*07c0*/  LDSM.16.M88.2 R24, [R0+0xe00] ;  /* 0x000e00000018783b */ /* 0x000fe20000000100 */
[-C--:B--2---:R-:W-:Y:S08]  /*07d0*/  HMMA.16816.F32.BF16 R20, R12, R2.reuse, R20 ;  /* 0x000000020c14723c */ /* 0x084ff00000041814 */
[----:B---3--:R-:W-:Y:S07]  /*07e0*/  HMMA.16816.F32.BF16 R44, R4, R2, R44 ;  /* 0x00000002042c723c */ /* 0x008fee000004182c */
[----:B------:R-:W-:Y:S01]  /*07f0*/  IMAD.MOV.U32 R3, RZ, RZ, R32 ;  /* 0x000000ffff037224 */ /* 0x000fe200078e0020 */
[-C--:B----4-:R-:W-:Y:S01]  /*0800*/  HMMA.16816.F32.BF16 R8, R12, R36.reuse, R8 ;  /* 0x000000240c08723c */ /* 0x090fe20000041808 */
[----:B------:R-:W2:Y:S04]  /*0810*/  LDSM.16.M88.2 R32, [R0+0xc00] ;  /* 0x000c00000020783b */ /* 0x000ea80000000100 */
[----:B------:R-:W-:Y:S03]  /*0820*/  BAR.SYNC.DEFER_BLOCKING 0x0 ;  /* 0x0000000000007b1d */ /* 0x000fe60000010000 */
[----:B------:R-:W-:Y:S03]  /*0830*/  HMMA.16816.F32.BF16 R36, R4, R36, R48 ;  /* 0x000000240424723c */ /* 0x000fe60000041830 */
[----:B------:R-:W-:Y:S01]  /*0840*/  @!PT LDS RZ, [RZ] ;  /* 0x00000000fffff984 */ /* 0x000fe20000000800 */
[----:B------:R-:W-:Y:S01]  /*0850*/  @!PT LDS RZ, [RZ] ;  /* 0x00000000fffff984 */ /* 0x000fe20000000800 */
[----:B------:R-:W-:Y:S01]  /*0860*/  @!PT LDS RZ, [RZ] ;  /* 0x00000000fffff984 */ /* 0x000fe20000000800 */
[----:B------:R1:W-:Y:S04]  /*0870*/  LDGSTS.E.BYPASS.128 [R61], [R58.64+0x40] ;  /* 0x000000403a3d7fae */ /* 0x0003e8000b901c44 */
[----:B------:R-:W0:Y:S04]  /*0880*/  LDGDEPBAR ;  /* 0x00000000000079af */ /* 0x000e280000000000 */
[----:B------:R1:W-:Y:S04]  /*0890*/  LDGSTS.E.BYPASS.128 [R61+0x800], [R56.64+0x40] ;  /* 0x00800040383d7fae */ /* 0x0003e8000b901c44 */
[----:B------:R-:W0:Y:S01]  /*08a0*/  LDGDEPBAR ;  /* 0x00000000000079af */ /* 0x000e220000000000 */
[-C--:B--2---:R-:W-:Y:S08]  /*08b0*/  HMMA.16816.F32.BF16 R16, R12, R32.reuse, R16 ;  /* 0x000000200c10723c */ /* 0x084ff00000041810 */
[----:B------:R-:W-:Y:S07]  /*08c0*/  HMMA.16816.F32.BF16 R32, R4, R32, R40 ;  /* 0x000000200420723c */ /* 0x000fee0000041828 */
[----:B------:R-:W-:Y:S01]  /*08d0*/  MOV R43, R26 ;  /* 0x0000001a002b7202 */ /* 0x000fe20000000f00 */
[----:B------:R-:W-:Y:S01]  /*08e0*/  HMMA.16816.F32.BF16 R12, R12, R24, R52 ;  /* 0x000000180c0c723c */ /* 0x000fe20000041834 */
[----:B------:R-:W-:Y:S01]  /*08f0*/  IMAD.MOV.U32 R42, RZ, RZ, R27 ;  /* 0x000000ffff2a7224 */ /* 0x000fe200078e001b */
[----:B------:R-:W-:-:S04]  /*0900*/  DEPBAR.LE SB0, 0x0 ;  /* 0x000080000000791a */ /* 0x000fc80000000000 */
[----:B------:R-:W-:Y:S02]  /*0910*/  BAR.SYNC.DEFER_BLOCKING 0x0 ;  /* 0x0000000000007b1d */ /* 0x000fe40000010000 */
[----:B------:R-:W-:Y:S07]  /*0920*/  HMMA.16816.F32.BF16 R24, R4, R24, R28 ;  /* 0x000000180418723c */ /* 0x000fee000004181c */
[----:B------:R-:W-:Y:S02]  /*0930*/  IMAD.MOV.U32 R7, RZ, RZ, R3 ;  /* 0x000000ffff077224 */ /* 0x000fe400078e0003 */
[----:B------:R-:W-:Y:S04]  /*0940*/  LDSM.16.M88.2 R2, [R0+0x800] ;  /* 0x000800000002783b */ /* 0x000fe80000000100 */
[----:B------:R-:W2:Y:S04]  /*0950*/  LDSM.16.M88.4 R52, [R60] ;  /* 0x000000003c34783b */ /* 0x000ea80000000200 */
[----:B------:R-:W-:Y:S04]  /*0960*/  LDSM.16.M88.4 R28, [R43+0x400] ;  /* 0x000400002b1c783b */ /* 0x000fe80000000200 */
[----:B------:R-:W3:Y:S04]  /*0970*/  LDSM.16.M88.2 R48, [R0+0xa00] ;  /* 0x000a00000030783b */ /* 0x000ee80000000100 */
[----:B------:R-:W4:Y:S04]  /*0980*/  LDSM.16.M88.2 R40, [R0+0xc00] ;  /* 0x000c00000028783b */ /* 0x000f280000000100 */
[----:B------:R-:W1:Y:S04]  /*0990*/  LDSM.16.M88.2 R4, [R0+0xe00] ;  /* 0x000e00000004783b */ /* 0x000e680000000100 */
[----:B------:R-:W-:Y:S01]  /*09a0*/  BAR.SYNC.DEFER_BLOCKING 0x0 ;  /* 0x0000000000007b1d */ /* 0x000fe20000010000 */
[C---:B--2---:R-:W-:Y:S05]  /*09b0*/  HMMA.16816.F32.BF16 R20, R52.reuse, R2, R20 ;  /* 0x000000023414723c */ /* 0x044fea0000041814 */
[----:B------:R-:W-:Y:S01]  /*09c0*/  @!PT LDS RZ, [RZ] ;  /* 0x00000000fffff984 */ /* 0x000fe20000000800 */
[----:B------:R-:W-:Y:S01]  /*09d0*/  @!PT LDS RZ, [RZ] ;  /* 0x00000000fffff984 */ /* 0x000fe20000000800 */
[----:B------:R-:W-:Y:S01]  /*09e0*/  @!PT LDS RZ, [RZ] ;  /* 0x00000000fffff984 */ /* 0x000fe20000000800 */
[----:B------:R2:W-:Y:S04]  /*09f0*/  LDGSTS.E.BYPASS.128 [R61], [R58.64+0x60] ;  /* 0x000000603a3d7fae */ /* 0x0005e8000b901c44 */
[----:B------:R-:W0:Y:S01]  /*0a00*/  LDGDEPBAR ;  /* 0x00000000000079af */ /* 0x000e220000000000 */
[-C--:B---3--:R-:W-:Y:S03]  /*0a10*/  HMMA.16816.F32.BF16 R8, R52, R48.reuse, R8 ;  /* 0x000000303408723c */ /* 0x088fe60000041808 */
[----:B------:R2:W-:Y:S04]  /*0a20*/  LDGSTS.E.BYPASS.128 [R61+0x800], [R56.64+0x60] ;  /* 0x00800060383d7fae */ /* 0x0005e8000b901c44 */
[----:B------:R-:W0:Y:S01]  /*0a30*/  LDGDEPBAR ;  /* 0x00000000000079af */ /* 0x000e220000000000 */
[----:B------:R-:W-:Y:S07]  /*0a40*/  HMMA.16816.F32.BF16 R48, R28, R48, R36 ;  /* 0x000000301c30723c */ /* 0x000fee0000041824 */
[----:B------:R-:W-:Y:S01]  /*0a50*/  IMAD.MOV.U32 R39, RZ, RZ, R43 ;  /* 0x000000ffff277224 */ /* 0x000fe200078e002b */
[----:B----4-:R-:W-:Y:S01]  /*0a60*/  HMMA.16816.F32.BF16 R16, R52, R40, R16 ;  /* 0x000000283410723c */ /* 0x010fe20000041810 */
[----:B------:R-:W-:-:S07]  /*0a70*/  IMAD.MOV.U32 R38, RZ, RZ, R42 ;  /* 0x000000ffff267224 */ /* 0x000fce00078e002a */
[----:B------:R-:W-:Y:S01]  /*0a80*/  HMMA.16816.F32.BF16 R40, R28, R40, R32 ;  /* 0x000000281c28723c */ /* 0x000fe20000041820 */
[----:B------:R-:W-:-:S04]  /*0a90*/  DEPBAR.LE SB0, 0x0 ;  /* 0x000080000000791a */ /* 0x000fc80000000000 */
[----:B------:R-:W-:Y:S03]  /*0aa0*/  BAR.SYNC.DEFER_BLOCKING 0x0 ;  /* 0x0000000000007b1d */ /* 0x000fe60000010000 */
[----:B-1----:R-:W-:Y:S01]  /*0ab0*/  HMMA.16816.F32.BF16 R12, R52, R4, R12 ;  /* 0x00000004340c723c */ /* 0x002fe2000004180c */
[----:B------:R-:W-:-:S07]  /*0ac0*/  MOV R35, R7 ;  /* 0x0000000700237202 */ /* 0x000fce0000000f00 */
[C---:B------:R-:W-:Y:S08]  /*0ad0*/  HMMA.16816.F32.BF16 R44, R28.reuse, R2, R44 ;  /* 0x000000021c2c723c */ /* 0x040ff0000004182c */
[----:B------:R-:W-:Y:S01]  /*0ae0*/  HMMA.16816.F32.BF16 R4, R28, R4, R24 ;  /* 0x000000041c04723c */ /* 0x000fe20000041818 */
[----:B------:R-:W-:Y:S04]  /*0af0*/  LDSM.16.M88.2 R2, [R0+0x800] ;  /* 0x000800000002783b */ /* 0x000fe80000000100 */
[----:B------:R-:W1:Y:S04]  /*0b00*/  LDSM.16.M88.4 R52, [R60] ;  /* 0x000000003c34783b */ /* 0x000e680000000200 */
[----:B------:R-:W3:Y:S04]  /*0b10*/  LDSM.16.M88.4 R28, [R39+0x400] ;  /* 0x00040000271c783b */ /* 0x000ee80000000200 */
[----:B------:R-:W-:Y:S04]  /*0b20*/  LDSM.16.M88.2 R36, [R0+0xa00] ;  /* 0x000a00000024783b */ /* 0x000fe80000000100 */
[----:B------:R-:W-:Y:S04]  /*0b30*/  LDSM.16.M88.2 R32, [R0+0xc00] ;  /* 0x000c00000020783b */ /* 0x000fe80000000100 */
[----:B------:R-:W4:Y:S04]  /*0b40*/  LDSM.16.M88.2 R24, [R0+0xe00] ;  /* 0x000e00000018783b */ /* 0x000f280000000100 */
[----:B------:R-:W-:Y:S01]  /*0b50*/  BAR.SYNC.DEFER_BLOCKING 0x0 ;  /* 0x0000000000007b1d */ /* 0x000fe20000010000 */
[-C--:B-1----:R-:W-:Y:S05]  /*0b60*/  HMMA.16816.F32.BF16 R20, R52, R2.reuse, R20 ;  /* 0x000000023414723c */ /* 0x082fea0000041814 */
[----:B------:R-:W-:Y:S01]  /*0b70*/  @!PT LDS RZ, [RZ] ;  /* 0x00000000fffff984 */ /* 0x000fe20000000800 */
[----:B------:R-:W-:Y:S01]  /*0b80*/  @!PT LDS RZ, [RZ] ;  /* 0x00000000fffff984 */ /* 0x000fe20000000800 */
[----:B------:R-:W-:Y:S01]  /*0b90*/  @!PT LDS RZ, [RZ] ;  /* 0x00000000fffff984 */ /* 0x000fe20000000800 */
[----:B------:R2:W-:Y:S04]  /*0ba0*/  LDGSTS.E.BYPASS.128 [R61], [R58.64+0x80] ;  /* 0x000000803a3d7fae */ /* 0x0005e8000b901c44 */
[----:B------:R-:W0:Y:S01]  /*0bb0*/  LDGDEPBAR ;  /* 0x00000000000079af */ /* 0x000e220000000000 */
[----:B---3--:R-:W-:Y:S03]  /*0bc0*/  HMMA.16816.F32.BF16 R44, R28, R2, R44 ;  /* 0x000000021c2c723c */ /* 0x008fe6000004182c */
[----:B------:R2:W-:Y:S04]  /*0bd0*/  LDGSTS.E.BYPASS.128 [R61+0x800], [R56.64+0x80] ;  /* 0x00800080383d7fae */ /* 0x0005e8000b901c44 */
[----:B------:R-:W0:Y:S01]  /*0be0*/  LDGDEPBAR ;  /* 0x00000000000079af */ /* 0x000e220000000000 */
[----:B------:R-:W-:Y:S01]  /*0bf0*/  IMAD.MOV.U32 R3, RZ, RZ, R39 ;  /* 0x000000ffff037224 */ /* 0x000fe200078e0027 */
[----:B----4-:R-:W-:Y:S01]  /*0c00*/  HMMA.16816.F32.BF16 R12, R52, R24, R12 ;  /* 0x00000018340c723c */ /* 0x010fe2000004180c */
[----:B------:R-:W-:-:S07]  /*0c10*/  IMAD.MOV.U32 R2, RZ, RZ, R38 ;  /* 0x000000ffff027224 */ /* 0x000fce00078e0026 */
[----:B------:R-:W-:Y:S07]  /*0c20*/  HMMA.16816.F32.BF16 R24, R28, R24, R4 ;  /* 0x000000181c18723c */ /* 0x000fee0000041804 */
[----:B------:R-:W-:Y:S01]  /*0c30*/  IMAD.MOV.U32 R7, RZ, RZ, R3 ;  /* 0x000000ffff077224 */ /* 0x000fe200078e0003 */
[----:B------:R-:W-:Y:S01]  /*0c40*/  HMMA.16816.F32.BF16 R8, R52, R36, R8 ;  /* 0x000000243408723c */ /* 0x000fe20000041808 */
[----:B------:R-:W-:Y:S01]  /*0c50*/  MOV R6, R2 ;  /* 0x0000000200067202 */ /* 0x000fe20000000f00 */
[----:B------:R-:W-:-:S04]  /*0c60*/  DEPBAR.LE SB0, 0x0 ;  /* 0x000080000000791a */ /* 0x000fc80000000000 */
[----:B------:R-:W-:Y:S02]  /*0c70*/  BAR.SYNC.DEFER_BLOCKING 0x0 ;  /* 0x0000000000007b1d */ /* 0x000fe40000010000 */
[----:B------:R-:W-:Y:S07]  /*0c80*/  HMMA.16816.F32.BF16 R36, R28, R36, R48 ;  /* 0x000000241c24723c */ /* 0x000fee0000041830 */
[----:B------:R-:W-:Y:S01]  /*0c90*/  IMAD.MOV.U32 R51, RZ, RZ, R35 ;  /* 0x000000ffff337224 */ /* 0x000fe200078e0023 */
[-C--:B------:R-:W-:Y:S08]  /*0ca0*/  HMMA.16816.F32.BF16 R16, R52, R32.reuse, R16 ;  /* 0x000000203410723c */ /* 0x080ff00000041810 */
[----:B------:R-:W-:Y:S01]  /*0cb0*/  HMMA.16816.F32.BF16 R32, R28, R32, R40 ;  /* 0x000000201c20723c */ /* 0x000fe20000041828 */
[----:B------:R-:W-:Y:S04]  /*0cc0*/  LDSM.16.M88.2 R2, [R0+0x800] ;  /* 0x000800000002783b */ /* 0x000fe80000000100 */
[----:B------:R-:W1:Y:S04]  /*0cd0*/  LDSM.16.M88.4 R52, [R60] ;  /* 0x000000003c34783b */ /* 0x000e680000000200 */
[----:B------:R-:W3:Y:S04]  /*0ce0*/  LDSM.16.M88.4 R28, [R7+0x400] ;  /* 0x00040000071c783b */ /* 0x000ee80000000200 */
[----:B------:R-:W-:Y:S04]  /*0cf0*/  LDSM.16.M88.2 R48, [R0+0xa00] ;  /* 0x000a00000030783b */ /* 0x000fe80000000100 */
[----:B------:R-:W4:Y:S04]  /*0d00*/  LDSM.16.M88.2 R40, [R0+0xc00] ;  /* 0x000c00000028783b */ /* 0x000f280000000100 */
[----:B------:R-:W2:Y:S04]  /*0d10*/  LDSM.16.M88.2 R4, [R0+0xe00] ;  /* 0x000e00000004783b */ /* 0x000ea80000000100 */
        /* <DEDUP_REMOVED lines=10> */
[----:B----4-:R-:W-:Y:S01]  /*0dc0*/  HMMA.16816.F32.BF16 R16, R52, R40, R16 ;  /* 0x000000283410723c */ /* 0x010fe20000041810 */
[----:B------:R-:W-:-:S07]  /*0dd0*/  IMAD.MOV.U32 R3, RZ, RZ, R51 ;  /* 0x000000ffff037224 */ /* 0x000fce00078e0033 */
[----:B------:R-:W-:Y:S07]  /*0de0*/  HMMA.16816.F32.BF16 R40, R28, R40, R32 ;  /* 0x000000281c28723c */ /* 0x000fee0000041820 */
[----:B------:R-:W-:Y:S01]  /*0df0*/  MOV R35, R7 ;  /* 0x0000000700237202 */ /* 0x000fe20000000f00 */
[----:B--2---:R-:W-:Y:S01]  /*0e00*/  HMMA.16816.F32.BF16 R12, R52, R4, R12 ;  /* 0x00000004340c723c */ /* 0x004fe2000004180c */
[----:B------:R-:W-:Y:S01]  /*0e10*/  IMAD.MOV.U32 R34, RZ, RZ, R6 ;  /* 0x000000ffff227224 */ /* 0x000fe200078e0006 */
[----:B------:R-:W-:-:S04]  /*0e20*/  DEPBAR.LE SB0, 0x0 ;  /* 0x000080000000791a */ /* 0x000fc80000000000 */
[----:B------:R-:W-:Y:S02]  /*0e30*/  BAR.SYNC.DEFER_BLOCKING 0x0 ;  /* 0x0000000000007b1d */ /* 0x000fe40000010000 */
[----:B------:R-:W-:Y:S08]  /*0e40*/  HMMA.16816.F32.BF16 R8, R52, R48, R8 ;  /* 0x000000303408723c */ /* 0x000ff00000041808 */
[C---:B------:R-:W-:Y:S07]  /*0e50*/  HMMA.16816.F32.BF16 R4, R28.reuse, R4, R24 ;  /* 0x000000041c04723c */ /* 0x040fee0000041818 */
[----:B------:R-:W-:Y:S01]  /*0e60*/  IMAD.MOV.U32 R27, RZ, RZ, R3 ;  /* 0x000000ffff1b7224 */ /* 0x000fe200078e0003 */
[----:B------:R-:W-:Y:S01]  /*0e70*/  HMMA.16816.F32.BF16 R48, R28, R48, R36 ;  /* 0x000000301c30723c */ /* 0x000fe20000041824 */
        /* <DEDUP_REMOVED lines=269> */
[----:B------:R-:W-:Y:S01]  /*1f50*/  MOV R39, R43 ;  /* 0x0000002b00277202 */ /* 0x000fe20000000f00 */
[----:B----4-:R-:W-:Y:S01]  /*1f60*/  HMMA.16816.F32.BF16 R16, R52, R40, R16 ;  /* 0x000000283410723c */ /* 0x010fe20000041810 */
[----:B------:R-:W-:-:S02]  /*1f70*/  IMAD.MOV.U32 R37, RZ, RZ, R7 ;  /* 0x000000ffff257224 */ /* 0x000fc400078e0007 */
[----:B------:R-:W-:-:S05]  /*1f80*/  IMAD.MOV.U32 R38, RZ, RZ, R42 ;  /* 0x000000ffff267224 */ /* 0x000fca00078e002a */
[----:B-1----:R-:W-:Y:S01]  /*1f90*/  HMMA.16816.F32.BF16 R12, R52, R4, R12 ;  /* 0x00000004340c723c */ /* 0x002fe2000004180c */
[----:B------:R-:W-:-:S04]  /*1fa0*/  DEPBAR.LE SB0, 0x0 ;  /* 0x000080000000791a */ /* 0x000fc80000000000 */
[----:B------:R-:W-:Y:S03]  /*1fb0*/  BAR.SYNC.DEFER_BLOCKING 0x0 ;  /* 0x0000000000007b1d */ /* 0x000fe60000010000 */
[C---:B------:R-:W-:Y:S08]  /*1fc0*/  HMMA.16816.F32.BF16 R44, R28.reuse, R2, R44 ;  /* 0x000000021c2c723c */ /* 0x040ff0000004182c */
[C---:B------:R-:W-:Y:S08]  /*1fd0*/  HMMA.16816.F32.BF16 R40, R28.reuse, R40, R32 ;  /* 0x000000281c28723c */ /* 0x040ff00000041820 */
[----:B------:R-:W-:Y:S01]  /*1fe0*/  HMMA.16816.F32.BF16 R4, R28, R4, R24 ;  /* 0x000000041c04723c */ /* 0x000fe20000041818 */
[----:B------:R-:W-:Y:S04]  /*1ff0*/  LDSM.16.M88.2 R2, [R0+0x800] ;  /* 0x000800000002783b */ /* 0x000fe80000000100 */
[----:B------:R-:W1:Y:S04]  /*2000*/  LDSM.16.M88.4 R52, [R60] ;  /* 0x000000003c34783b */ /* 0x000e680000000200 */
[----:B------:R-:W3:Y:S04]  /*2010*/  LDSM.16.M88.4 R28, [R39+0x400] ;  /* 0x00040000271c783b */ /* 0x000ee80000000200 */
[----:B------:R-:W4:Y:S04]  /*2020*/  LDSM.16.M88.2 R32, [R0+0xc00] ;  /* 0x000c00000020783b */ /* 0x000f280000000100 */
[----:B------:R-:W2:Y:S01]  /*2030*/  LDSM.16.M88.2 R24, [R0+0xe00] ;  /* 0x000e00000018783b */ /* 0x000ea20000000100 */
[-C--:B-1----:R-:W-:Y:S08]  /*2040*/  HMMA.16816.F32.BF16 R20, R52, R2.reuse, R20 ;  /* 0x000000023414723c */ /* 0x082ff00000041814 */
[----:B---3--:R-:W-:Y:S07]  /*2050*/  HMMA.16816.F32.BF16 R44, R28, R2, R44 ;  /* 0x000000021c2c723c */ /* 0x008fee000004182c */
[----:B------:R-:W-:Y:S01]  /*2060*/  IMAD.MOV.U32 R3, RZ, RZ, R37 ;  /* 0x000000ffff037224 */ /* 0x000fe200078e0025 */
[----:B----4-:R-:W-:Y:S01]  /*2070*/  HMMA.16816.F32.BF16 R16, R52, R32, R16 ;  /* 0x000000203410723c */ /* 0x010fe20000041810 */
[----:B------:R-:W1:Y:S01]  /*2080*/  LDSM.16.M88.2 R36, [R0+0xa00] ;  /* 0x000a00000024783b */ /* 0x000e620000000100 */
[----:B------:R-:W-:-:S03]  /*2090*/  IMAD.MOV.U32 R2, RZ, RZ, R38 ;  /* 0x000000ffff027224 */ /* 0x000fc600078e0026 */
[----:B------:R-:W-:Y:S03]  /*20a0*/  BAR.SYNC.DEFER_BLOCKING 0x0 ;  /* 0x0000000000007b1d */ /* 0x000fe60000010000 */
[----:B--2---:R-:W-:Y:S08]  /*20b0*/  HMMA.16816.F32.BF16 R12, R52, R24, R12 ;  /* 0x00000018340c723c */ /* 0x004ff0000004180c */
[C---:B------:R-:W-:Y:S08]  /*20c0*/  HMMA.16816.F32.BF16 R32, R28.reuse, R32, R40 ;  /* 0x000000201c20723c */ /* 0x040ff00000041828 */
[----:B------:R-:W-:Y:S01]  /*20d0*/  HMMA.16816.F32.BF16 R24, R28, R24, R4 ;  /* 0x000000181c18723c */ /* 0x000fe20000041804 */
[----:B------:R-:W-:Y:S01]  /*20e0*/  @!PT LDS RZ, [RZ] ;  /* 0x00000000fffff984 */ /* 0x000fe20000000800 */
[----:B------:R-:W-:Y:S01]  /*20f0*/  @!PT LDS RZ, [RZ] ;  /* 0x00000000fffff984 */ /* 0x000fe20000000800 */
[----:B------:R-:W-:Y:S01]  /*2100*/  @!PT LDS RZ, [RZ] ;  /* 0x00000000fffff984 */ /* 0x000fe20000000800 */
[----:B------:R2:W-:Y:S04]  /*2110*/  LDGSTS.E.BYPASS.128 [R61], [R58.64+0x200] ;  /* 0x000002003a3d7fae */ /* 0x0005e8000b901c44 */
[----:B------:R-:W0:Y:S04]  /*2120*/  LDGDEPBAR ;  /* 0x00000000000079af */ /* 0x000e280000000000 */
[----:B------:R2:W-:Y:S04]  /*2130*/  LDGSTS.E.BYPASS.128 [R61+0x800], [R56.64+0x200] ;  /* 0x00800200383d7fae */ /* 0x0005e8000b901c44 */
[----:B------:R-:W0:Y:S01]  /*2140*/  LDGDEPBAR ;  /* 0x00000000000079af */ /* 0x000e220000000000 */
[----:B-1----:R-:W-:Y:S07]  /*2150*/  HMMA.16816.F32.BF16 R8, R52, R36, R8 ;  /* 0x000000243408723c */ /* 0x002fee0000041808 */
[----:B------:R-:W-:-:S02]  /*2160*/  IMAD.MOV.U32 R55, RZ, RZ, R39 ;  /* 0x000000ffff377224 */ /* 0x000fc400078e0027 */
[----:B------:R-:W-:Y:S03]  /*2170*/  HMMA.16816.F32.BF16 R36, R28, R36, R48 ;  /* 0x000000241c24723c */ /* 0x000fe60000041830 */
[----:B------:R-:W-:Y:S01]  /*2180*/  MOV R7, R55 ;  /* 0x0000003700077202 */ /* 0x000fe20000000f00 */
[----:B------:R-:W-:-:S04]  /*2190*/  DEPBAR.LE SB0, 0x0 ;  /* 0x000080000000791a */ /* 0x000fc80000000000 */
[----:B------:R-:W-:Y:S06]  /*21a0*/  BAR.SYNC.DEFER_BLOCKING 0x0 ;  /* 0x0000000000007b1d */ /* 0x000fec0000010000 */
[----:B------:R-:W-:Y:S04]  /*21b0*/  LDSM.16.M88.2 R52, [R0+0x800] ;  /* 0x000800000034783b */ /* 0x000fe80000000100 */
[----:B------:R-:W1:Y:S04]  /*21c0*/  LDSM.16.M88.4 R28, [R60] ;  /* 0x000000003c1c783b */ /* 0x000e680000000200 */
[----:B------:R-:W3:Y:S04]  /*21d0*/  LDSM.16.M88.2 R48, [R0+0xa00] ;  /* 0x000a00000030783b */ /* 0x000ee80000000100 */
[----:B------:R-:W4:Y:S04]  /*21e0*/  LDSM.16.M88.2 R40, [R0+0xc00] ;  /* 0x000c00000028783b */ /* 0x000f280000000100 */
[----:B------:R-:W2:Y:S01]  /*21f0*/  LDSM.16.M88.2 R4, [R0+0xe00] ;  /* 0x000e00000004783b */ /* 0x000ea20000000100 */
[C---:B-1----:R-:W-:Y:S08]  /*2200*/  HMMA.16816.F32.BF16 R20, R28.reuse, R52, R20 ;  /* 0x000000341c14723c */ /* 0x042ff00000041814 */
[C---:B---3--:R-:W-:Y:S08]  /*2210*/  HMMA.16816.F32.BF16 R8, R28.reuse, R48, R8 ;  /* 0x000000301c08723c */ /* 0x048ff00000041808 */
[C---:B----4-:R-:W-:Y:S08]  /*2220*/  HMMA.16816.F32.BF16 R16, R28.reuse, R40, R16 ;  /* 0x000000281c10723c */ /* 0x050ff00000041810 */
[----:B--2---:R-:W-:Y:S01]  /*2230*/  HMMA.16816.F32.BF16 R12, R28, R4, R12 ;  /* 0x000000041c0c723c */ /* 0x004fe2000004180c */
[----:B------:R-:W1:Y:S04]  /*2240*/  LDSM.16.M88.4 R28, [R7+0x400] ;  /* 0x00040000071c783b */ /* 0x000e680000000200 */
[----:B------:R-:W-:Y:S06]  /*2250*/  BAR.SYNC.DEFER_BLOCKING 0x0 ;  /* 0x0000000000007b1d */ /* 0x000fec0000010000 */
[----:B------:R-:W-:Y:S01]  /*2260*/  @!PT LDS RZ, [RZ] ;  /* 0x00000000fffff984 */ /* 0x000fe20000000800 */
[----:B------:R-:W-:Y:S01]  /*2270*/  @!PT LDS RZ, [RZ] ;  /* 0x00000000fffff984 */ /* 0x000fe20000000800 */
[----:B------:R-:W-:Y:S01]  /*2280*/  @!PT LDS RZ, [RZ] ;  /* 0x00000000fffff984 */ /* 0x000fe20000000800 */
[----:B------:R2:W-:Y:S04]  /*2290*/  LDGSTS.E.BYPASS.128 [R61], [R58.64+0x220] ;  /* 0x000002203a3d7fae */ /* 0x0005e8000b901c44 */
[----:B------:R-:W0:Y:S04]  /*22a0*/  LDGDEPBAR ;  /* 0x00000000000079af */ /* 0x000e280000000000 */
[----:B------:R2:W-:Y:S04]  /*22b0*/  LDGSTS.E.BYPASS.128 [R61+0x800], [R56.64+0x220] ;  /* 0x00800220383d7fae */ /* 0x0005e8000b901c44 */
[----:B------:R-:W0:Y:S01]  /*22c0*/  LDGDEPBAR ;  /* 0x00000000000079af */ /* 0x000e220000000000 */
[C---:B-1----:R-:W-:Y:S07]  /*22d0*/  HMMA.16816.F32.BF16 R40, R28.reuse, R40, R32 ;  /* 0x000000281c28723c */ /* 0x042fee0000041820 */
[----:B------:R-:W-:Y:S01]  /*22e0*/  IMAD.MOV.U32 R35, RZ, RZ, R7 ;  /* 0x000000ffff237224 */ /* 0x000fe200078e0007 */
[C---:B------:R-:W-:Y:S08]  /*22f0*/  HMMA.16816.F32.BF16 R52, R28.reuse, R52, R44 ;  /* 0x000000341c34723c */ /* 0x040ff0000004182c */
[----:B------:R-:W-:Y:S01]  /*2300*/  HMMA.16816.F32.BF16 R48, R28, R48, R36 ;  /* 0x000000301c30723c */ /* 0x000fe20000041824 */
[----:B------:R-:W-:-:S04]  /*2310*/  DEPBAR.LE SB0, 0x0 ;  /* 0x000080000000791a */ /* 0x000fc80000000000 */
[----:B------:R-:W-:Y:S03]  /*2320*/  BAR.SYNC.DEFER_BLOCKING 0x0 ;  /* 0x0000000000007b1d */ /* 0x000fe60000010000 */
[----:B------:R-:W-:Y:S03]  /*2330*/  HMMA.16816.F32.BF16 R4, R28, R4, R24 ;  /* 0x000000041c04723c */ /* 0x000fe60000041818 */
        /* <DEDUP_REMOVED lines=49> */
[----:B------:R-:W-:Y:S07]  /*2650*/  HMMA.16816.F32.BF16 R4, R28, R4, R24 ;  /* 0x000000041c04723c */ /* 0x000fee0000041818 */
[----:B------:R-:W-:Y:S01]  /*2660*/  MOV R27, R47 ;  /* 0x0000002f001b7202 */ /* 0x000fe20000000f00 */
        /* <DEDUP_REMOVED lines=145> */
[----:B------:R-:W-:Y:S01]  /*2f80*/  MOV R47, R51 ;  /* 0x00000033002f7202 */ /* 0x000fe20000000f00 */
[C---:B------:R-:W-:Y:S08]  /*2f90*/  HMMA.16816.F32.BF16 R40, R28.reuse, R40, R32 ;  /* 0x000000281c28723c */ /* 0x040ff00000041820 */
[----:B------:R-:W-:Y:S01]  /*2fa0*/  HMMA.16816.F32.BF16 R48, R28, R48, R36 ;  /* 0x000000301c30723c */ /* 0x000fe20000041824 */
[----:B------:R-:W-:-:S04]  /*2fb0*/  DEPBAR.LE SB0, 0x0 ;  /* 0x000080000000791a */ /* 0x000fc80000000000 */
[----:B------:R-:W-:Y:S03]  /*2fc0*/  BAR.SYNC.DEFER_BLOCKING 0x0 ;  /* 0x0000000000007b1d */ /* 0x000fe60000010000 */
[----:B------:R-:W-:Y:S07]  /*2fd0*/  HMMA.16816.F32.BF16 R4, R28, R4, R24 ;  /* 0x000000041c04723c */ /* 0x000fee0000041818 */
[----:B------:R-:W-:Y:S01]  /*2fe0*/  IMAD.MOV.U32 R27, RZ, RZ, R47 ;  /* 0x000000ffff1b7224 */ /* 0x000fe200078e002f */
        /* <DEDUP_REMOVED lines=526> */
[----:B------:R-:W-:Y:S01]  /*50d0*/  MOV R55, R3 ;  /* 0x0000000300377202 */ /* 0x000fe20000000f00 */
        /* <DEDUP_REMOVED lines=24> */
[C---:B-1----:R-:W-:Y:S08]  /*5260*/  HMMA.16816.F32.BF16 R28, R40.reuse, R28, R44 ;  /* 0x0000001c281c723c */ /* 0x042ff0000004182c */
[C---:B------:R-:W-:Y:S08]  /*5270*/  HMMA.16816.F32.BF16 R32, R40.reuse, R6, R32 ;  /* 0x000000062820723c */ /* 0x040ff00000041820 */
[----:B------:R-:W-:Y:S01]  /*5280*/  HMMA.16816.F32.BF16 R36, R40, R4, R36 ;  /* 0x000000042824723c */ /* 0x000fe20000041824 */
[----:B------:R-:W-:-:S04]  /*5290*/  DEPBAR.LE SB0, 0x0 ;  /* 0x000080000000791a */ /* 0x000fc80000000000 */
[----:B------:R-:W-:Y:S03]  /*52a0*/  BAR.SYNC.DEFER_BLOCKING 0x0 ;  /* 0x0000000000007b1d */ /* 0x000fe60000010000 */
[----:B------:R-:W-:Y:S03]  /*52b0*/  HMMA.16816.F32.BF16 R40, R40, R2, R24 ;  /* 0x000000022828723c */ /* 0x000fe60000041818 */
[----:B------:R-:W-:Y:S04]  /*52c0*/  LDSM.16.M88.2 R6, [R0+0x800] ;  /* 0x000800000006783b */ /* 0x000fe80000000100 */
[----:B------:R-:W1:Y:S04]  /*52d0*/  LDSM.16.M88.4 R44, [R60] ;  /* 0x000000003c2c783b */ /* 0x000e680000000200 */
[----:B------:R3:W4:Y:S04]  /*52e0*/  LDSM.16.M88.4 R48, [R53+0x400] ;  /* 0x000400003530783b */ /* 0x0007280000000200 */
[----:B------:R-:W-:Y:S04]  /*52f0*/  LDSM.16.M88.2 R4, [R0+0xa00] ;  /* 0x000a00000004783b */ /* 0x000fe80000000100 */
[----:B------:R-:W2:Y:S04]  /*5300*/  LDSM.16.M88.2 R2, [R0+0xc00] ;  /* 0x000c00000002783b */ /* 0x000ea80000000100 */
[----:B------:R1:W2:Y:S04]  /*5310*/  LDSM.16.M88.2 R24, [R0+0xe00] ;  /* 0x000e00000018783b */ /* 0x0002a80000000100 */
[----:B------:R-:W-:Y:S06]  /*5320*/  BAR.SYNC.DEFER_BLOCKING 0x0 ;  /* 0x0000000000007b1d */ /* 0x000fec0000010000 */
[----:B---3--:R-:W3:Y:S01]  /*5330*/  S2R R53, SR_TID.X ;  /* 0x0000000000357919 */ /* 0x008ee20000002100 */
[-C--:B-1----:R-:W-:Y:S03]  /*5340*/  HMMA.16816.F32.BF16 R20, R44, R6.reuse, R20 ;  /* 0x000000062c14723c */ /* 0x082fe60000041814 */
[----:B------:R-:W-:Y:S01]  /*5350*/  @!PT LDS RZ, [RZ] ;  /* 0x00000000fffff984 */ /* 0x000fe20000000800 */
[----:B------:R-:W-:Y:S01]  /*5360*/  @!PT LDS RZ, [RZ] ;  /* 0x00000000fffff984 */ /* 0x000fe20000000800 */
[----:B------:R-:W-:Y:S01]  /*5370*/  @!PT LDS RZ, [RZ] ;  /* 0x00000000fffff984 */ /* 0x000fe20000000800 */
[----:B------:R1:W-:Y:S04]  /*5380*/  LDGSTS.E.BYPASS.128 [R61], [R58.64+0x600], !PT ;  /* 0x000006003a3d7fae */ /* 0x0003e8000f901c44 */
[----:B------:R-:W0:Y:S01]  /*5390*/  LDGDEPBAR ;  /* 0x00000000000079af */ /* 0x000e220000000000 */
[----:B----4-:R-:W-:Y:S01]  /*53a0*/  HMMA.16816.F32.BF16 R28, R48, R6, R28 ;  /* 0x00000006301c723c */ /* 0x010fe2000004181c */
[----:B---3--:R-:W-:-:S02]  /*53b0*/  IMAD.SHL.U32 R0, R53, 0x10, RZ ;  /* 0x0000001035007824 */ /* 0x008fc400078e00ff */
[----:B------:R1:W-:Y:S04]  /*53c0*/  LDGSTS.E.BYPASS.128 [R61+0x800], [R56.64+0x600], !PT ;  /* 0x00800600383d7fae */ /* 0x0003e8000f901c44 */
[----:B------:R-:W0:Y:S01]  /*53d0*/  LDGDEPBAR ;  /* 0x00000000000079af */ /* 0x000e220000000000 */
[----:B------:R-:W-:Y:S01]  /*53e0*/  IMAD.SHL.U32 R7, R53, 0x2, RZ ;  /* 0x0000000235077824 */ /* 0x000fe200078e00ff */
[----:B------:R-:W-:Y:S01]  /*53f0*/  LOP3.LUT R6, R0, 0xc0, RZ, 0xc0, !PT ;  /* 0x000000c000067812 */ /* 0x000fe200078ec0ff */
[----:B--2---:R-:W-:Y:S03]  /*5400*/  HMMA.16816.F32.BF16 R16, R44, R2, R16 ;  /* 0x000000022c10723c */ /* 0x004fe60000041810 */
[----:B------:R-:W-:-:S03]  /*5410*/  LOP3.LUT R7, R6, 0x6, R7, 0xf8, !PT ;  /* 0x0000000606077812 */ /* 0x000fc600078ef807 */
[----:B------:R-:W-:Y:S02]  /*5420*/  F2FP.BF16.PACK_AB R23, R23, R22 ;  /* 0x000000161717723e */ /* 0x000fe400000010ff */
[----:B------:R-:W-:Y:S01]  /*5430*/  LOP3.LUT R7, R7, 0x500, R0, 0xf8, !PT ;  /* 0x0000050007077812 */ /* 0x000fe200078ef800 */
[----:B------:R-:W-:Y:S01]  /*5440*/  HMMA.16816.F32.BF16 R8, R44, R4, R8 ;  /* 0x000000042c08723c */ /* 0x000fe20000041808 */
[----:B------:R-:W-:-:S04]  /*5450*/  SHF.L.U32 R0, R53, 0x3, RZ ;  /* 0x0000000335007819 */ /* 0x000fc800000006ff */
[----:B------:R-:W-:-:S03]  /*5460*/  F2FP.BF16.PACK_AB R28, R29, R28 ;  /* 0x0000001c1d1c723e */ /* 0x000fc600000010ff */
[----:B------:R-:W-:Y:S01]  /*5470*/  HMMA.16816.F32.BF16 R36, R48, R2, R36 ;  /* 0x000000023024723c */ /* 0x000fe20000041824 */
[----:B------:R-:W-:Y:S01]  /*5480*/  F2FP.BF16.PACK_AB R31, R31, R30 ;  /* 0x0000001e1f1f723e */ /* 0x000fe200000010ff */
[----:B------:R-:W-:-:S06]  /*5490*/  DEPBAR.LE SB0, 0x0 ;  /* 0x000080000000791a */ /* 0x000fcc0000000000 */
[----:B------:R-:W-:Y:S01]  /*54a0*/  HMMA.16816.F32.BF16 R12, R44, R24, R12 ;  /* 0x000000182c0c723c */ /* 0x000fe2000004180c */
[----:B------:R-:W-:Y:S02]  /*54b0*/  LOP3.LUT R2, R0, 0x3f8, RZ, 0xc0, !PT ;  /* 0x000003f800027812 */ /* 0x000fe400078ec0ff */
[----:B------:R-:W-:Y:S02]  /*54c0*/  F2FP.BF16.PACK_AB R16, R17, R16 ;  /* 0x000000101110723e */ /* 0x000fe400000010ff */
[----:B------:R-:W-:Y:S02]  /*54d0*/  LOP3.LUT R6, R2, 0x400, RZ, 0xfc, !PT ;  /* 0x0000040002067812 */ /* 0x000fe400078efcff */
[----:B------:R-:W-:Y:S01]  /*54e0*/  F2FP.BF16.PACK_AB R19, R19, R18 ;  /* 0x000000121313723e */ /* 0x000fe200000010ff */
[----:B------:R-:W-:Y:S01]  /*54f0*/  HMMA.16816.F32.BF16 R32, R48, R4, R32 ;  /* 0x000000043020723c */ /* 0x000fe20000041820 */
[----:B------:R-:W-:Y:S02]  /*5500*/  SHF.R.U32.HI R6, RZ, 0x3, R6 ;  /* 0x00000003ff067819 */ /* 0x000fe40000011606 */
[----:B------:R-:W-:-:S04]  /*5510*/  LOP3.LUT R0, R54, 0x38, R0, 0xf8, !PT ;  /* 0x0000003836007812 */ /* 0x000fc800078ef800 */
[----:B------:R-:W-:Y:S01]  /*5520*/  SHF.R.U32.HI R4, RZ, 0x2, R53 ;  /* 0x00000002ff047819 */ /* 0x000fe20000011635 */
[----:B------:R-:W-:Y:S01]  /*5530*/  HMMA.16816.F32.BF16 R40, R48, R24, R40 ;  /* 0x000000183028723c */ /* 0x000fe20000041828 */
[C---:B------:R-:W-:Y:S02]  /*5540*/  LOP3.LUT R5, R7.reuse, 0x200, RZ, 0xfc, !PT ;  /* 0x0000020007057812 */ /* 0x040fe400078efcff */
[----:B------:R-:W-:Y:S02]  /*5550*/  LOP3.LUT R4, R7, 0x8, R4, 0xf8, !PT ;  /* 0x0000000807047812 */ /* 0x000fe400078ef804 */
[----:B------:R-:W-:Y:S02]  /*5560*/  F2FP.BF16.PACK_AB R36, R37, R36 ;  /* 0x000000242524723e */ /* 0x000fe400000010ff */
[-C--:B------:R-:W-:Y:S02]  /*5570*/  LEA.HI R3, R7, R4.reuse, RZ, 0x1d ;  /* 0x0000000407037211 */ /* 0x080fe400078fe8ff */
[----:B------:R-:W-:-:S02]  /*5580*/  LEA.HI R4, R5, R4, RZ, 0x1d ;  /* 0x0000000405047211 */ /* 0x000fc400078fe8ff */
[----:B------:R-:W-:Y:S02]  /*5590*/  LOP3.LUT R5, R53, 0x78, RZ, 0xc0, !PT ;  /* 0x0000007835057812 */ /* 0x000fe400078ec0ff */
[----:B------:R-:W-:Y:S01]  /*55a0*/  LOP3.LUT R7, R6, 0xf8, RZ, 0xc0, !PT ;  /* 0x000000f806077812 */ /* 0x000fe200078ec0ff */
[----:B------:R-:W-:Y:S01]  /*55b0*/  IMAD.SHL.U32 R18, R4, 0x2, RZ ;  /* 0x0000000204127824 */ /* 0x000fe200078e00ff */
[----:B------:R-:W-:Y:S01]  /*55c0*/  SHF.L.U32 R17, R3, 0x1, RZ ;  /* 0x0000000103117819 */ /* 0x000fe200000006ff */
[----:B------:R-:W-:Y:S01]  /*55d0*/  BAR.SYNC.DEFER_BLOCKING 0x0 ;  /* 0x0000000000007b1d */ /* 0x000fe20000010000 */
[C---:B------:R-:W-:Y:S01]  /*55e0*/  IMAD.IADD R5, R2.reuse, 0x1, R5 ;  /* 0x0000000102057824 */ /* 0x040fe200078e0205 */
[----:B------:R-:W-:Y:S01]  /*55f0*/  F2FP.BF16.PACK_AB R6, R9, R8 ;  /* 0x000000080906723e */ /* 0x000fe200000010ff */
[----:B------:R-:W-:Y:S01]  /*5600*/  IMAD.IADD R7, R2, 0x1, R7 ;  /* 0x0000000102077824 */ /* 0x000fe200078e0207 */
[----:B------:R-:W-:Y:S01]  /*5610*/  F2FP.BF16.PACK_AB R2, R21, R20 ;  /* 0x000000141502723e */ /* 0x000fe200000010ff */
[----:B------:R-:W-:Y:S01]  /*5620*/  IMAD.SHL.U32 R5, R5, 0x2, RZ ;  /* 0x0000000205057824 */ /* 0x000fe200078e00ff */
[----:B------:R-:W-:-:S02]  /*5630*/  F2FP.BF16.PACK_AB R21, R11, R10 ;  /* 0x0000000a0b15723e */ /* 0x000fc400000010ff */
[----:B------:R-:W-:Y:S02]  /*5640*/  F2FP.BF16.PACK_AB R22, R13, R12 ;  /* 0x0000000c0d16723e */ /* 0x000fe400000010ff */
[----:B------:R-:W-:Y:S02]  /*5650*/  F2FP.BF16.PACK_AB R25, R15, R14 ;  /* 0x0000000e0f19723e */ /* 0x000fe400000010ff */
[----:B------:R-:W-:Y:S02]  /*5660*/  SHF.L.U32 R20, R7, 0x1, RZ ;  /* 0x0000000107147819 */ /* 0x000fe400000006ff */
[----:B------:R-:W-:Y:S02]  /*5670*/  F2FP.BF16.PACK_AB R32, R33, R32 ;  /* 0x000000202120723e */ /* 0x000fe400000010ff */
[----:B------:R-:W-:Y:S02]  /*5680*/  F2FP.BF16.PACK_AB R35, R35, R34 ;  /* 0x000000222323723e */ /* 0x000fe400000010ff */
[----:B------:R-:W-:-:S02]  /*5690*/  F2FP.BF16.PACK_AB R39, R39, R38 ;  /* 0x000000262727723e */ /* 0x000fc400000010ff */
[----:B------:R-:W-:Y:S02]  /*56a0*/  F2FP.BF16.PACK_AB R40, R41, R40 ;  /* 0x000000282928723e */ /* 0x000fe400000010ff */
[----:B------:R-:W-:Y:S01]  /*56b0*/  F2FP.BF16.PACK_AB R43, R43, R42 ;  /* 0x0000002a2b2b723e */ /* 0x000fe200000010ff */
[----:B------:R2:W-:Y:S01]  /*56c0*/  STS [R17], R2 ;  /* 0x0000000211007388 */ /* 0x0005e20000000800 */
[----:B------:R-:W-:-:S03]  /*56d0*/  ISETP.GE.AND P0, PT, R0, 0x300, PT ;  /* 0x000003000000780c */ /* 0x000fc60003f06270 */
[----:B------:R-:W-:Y:S04]  /*56e0*/  STS [R18+0x400], R23 ;  /* 0x0004001712007388 */ /* 0x000fe80000000800 */
[----:B------:R-:W-:Y:S01]  /*56f0*/  STS [R17+0x20], R6 ;  /* 0x0000200611007388 */ /* 0x000fe20000000800 */
[----:B--2---:R-:W-:-:S03]  /*5700*/  SHF.R.U32.HI R2, RZ, 0x3, R53 ;  /* 0x00000003ff027819 */ /* 0x004fc60000011635 */
[----:B------:R-:W-:Y:S01]  /*5710*/  STS [R18+0x420], R21 ;  /* 0x0004201512007388 */ /* 0x000fe20000000800 */
[----:B------:R-:W-:-:S03]  /*5720*/  SGXT.U32 R2, R2, 0x4 ;  /* 0x000000040202781a */ /* 0x000fc60000000000 */
[----:B------:R2:W-:Y:S01]  /*5730*/  STS [R17+0x40], R16 ;  /* 0x0000401011007388 */ /* 0x0005e20000000800 */
[----:B------:R-:W-:Y:S01]  /*5740*/  LOP3.LUT R3, R2, R55, RZ, 0xfc, !PT ;  /* 0x0000003702037212 */ /* 0x000fe200078efcff */
[----:B------:R-:W-:Y:S02]  /*5750*/  IMAD.MOV.U32 R55, RZ, RZ, 0x2 ;  /* 0x00000002ff377424 */ /* 0x000fe400078e00ff */
[----:B------:R-:W-:Y:S01]  /*5760*/  STS [R18+0x440], R19 ;  /* 0x0004401312007388 */ /* 0x000fe20000000800 */
[C---:B------:R-:W-:Y:S01]  /*5770*/  LOP3.LUT R2, R3.reuse, 0x20, RZ, 0xfc, !PT ;  /* 0x0000002003027812 */ /* 0x040fe200078efcff */
[C---:B------:R-:W-:Y:S02]  /*5780*/  IMAD R0, R3.reuse, 0x300, R0 ;  /* 0x0000030003007824 */ /* 0x040fe400078e0200 */
[----:B------:R-:W-:Y:S01]  /*5790*/  STS [R17+0x60], R22 ;  /* 0x0000601611007388 */ /* 0x000fe20000000800 */
[C---:B------:R-:W-:Y:S02]  /*57a0*/  ISETP.LT.AND P3, PT, R3.reuse, 0x4d, !P0 ;  /* 0x0000004d0300780c */ /* 0x040fe40004761270 */
[C---:B--2---:R-:W-:Y:S01]  /*57b0*/  LOP3.LUT R16, R3.reuse, 0x10, RZ, 0xfc, !PT ;  /* 0x0000001003107812 */ /* 0x044fe200078efcff */
[----:B------:R-:W-:Y:S01]  /*57c0*/  STS [R18+0x460], R25 ;  /* 0x0004601912007388 */ /* 0x000fe20000000800 */
[----:B------:R-:W-:-:S03]  /*57d0*/  LOP3.LUT R3, R3, 0x30, RZ, 0xfc, !PT ;  /* 0x0000003003037812 */ /* 0x000fc600078efcff */
[----:B------:R-:W-:Y:S01]  /*57e0*/  BAR.SYNC.DEFER_BLOCKING 0x0 ;  /* 0x0000000000007b1d */ /* 0x000fe20000010000 */
[----:B------:R-:W-:Y:S02]  /*57f0*/  ISETP.LT.AND P2, PT, R16, 0x4d, !P0 ;  /* 0x0000004d1000780c */ /* 0x000fe40004741270 */
[----:B------:R-:W-:Y:S02]  /*5800*/  ISETP.LT.AND P1, PT, R2, 0x4d, !P0 ;  /* 0x0000004d0200780c */ /* 0x000fe40004721270 */
[----:B------:R-:W-:Y:S01]  /*5810*/  ISETP.LT.AND P0, PT, R3, 0x4d, !P0 ;  /* 0x0000004d0300780c */ /* 0x000fe20004701270 */
[CC--:B------:R-:W-:Y:S01]  /*5820*/  IMAD.WIDE R2, R0.reuse, R55.reuse, c[0x0][0x170] ;  /* 0x00005c0000027625 */ /* 0x0c0fe200078e0237 */
[----:B------:R-:W-:Y:S01]  /*5830*/  IADD3 R16, R0, 0x3000, RZ ;  /* 0x0000300000107810 */ /* 0x000fe20007ffe0ff */
[----:B------:R-:W2:Y:S04]  /*5840*/  LDS.128 R12, [R5] ;  /* 0x00000000050c7984 */ /* 0x000ea80000000c00 */
[----:B------:R-:W3:Y:S04]  /*5850*/  LDS.128 R8, [R20+0x800] ;  /* 0x0008000014087984 */ /* 0x000ee80000000c00 */
[----:B------:R-:W-:Y:S06]  /*5860*/  BAR.SYNC.DEFER_BLOCKING 0x0 ;  /* 0x0000000000007b1d */ /* 0x000fec0000010000 */
[----:B------:R-:W-:Y:S04]  /*5870*/  STS [R17], R28 ;  /* 0x0000001c11007388 */ /* 0x000fe80000000800 */
[----:B------:R-:W-:Y:S04]  /*5880*/  STS [R18+0x400], R31 ;  /* 0x0004001f12007388 */ /* 0x000fe80000000800 */
[----:B------:R-:W-:Y:S04]  /*5890*/  STS [R17+0x20], R32 ;  /* 0x0000202011007388 */ /* 0x000fe80000000800 */
[----:B------:R-:W-:Y:S04]  /*58a0*/  STS [R18+0x420], R35 ;  /* 0x0004202312007388 */ /* 0x000fe80000000800 */
[----:B------:R-:W-:Y:S04]  /*58b0*/  STS [R17+0x40], R36 ;  /* 0x0000402411007388 */ /* 0x000fe80000000800 */
[----:B------:R-:W-:Y:S04]  /*58c0*/  STS [R18+0x440], R39 ;  /* 0x0004402712007388 */ /* 0x000fe80000000800 */
[----:B------:R4:W-:Y:S04]  /*58d0*/  STS [R17+0x60], R40 ;  /* 0x0000602811007388 */ /* 0x0009e80000000800 */
[----:B------:R1:W-:Y:S04]  /*58e0*/  STS [R18+0x460], R43 ;  /* 0x0004602b12007388 */ /* 0x0003e80000000800 */
[----:B------:R-:W-:Y:S01]  /*58f0*/  BAR.SYNC.DEFER_BLOCKING 0x0 ;  /* 0x0000000000007b1d */ /* 0x000fe20000010000 */
[----:B----4-:R-:W-:Y:S01]  /*5900*/  IMAD.WIDE R16, R16, R55, c[0x0][0x170] ;  /* 0x00005c0010107625 */ /* 0x010fe200078e0237 */
[----:B-1----:R-:W-:-:S05]  /*5910*/  IADD3 R18, R0, 0x6000, RZ ;  /* 0x0000600000127810 */ /* 0x002fca0007ffe0ff */
[----:B------:R-:W-:Y:S01]  /*5920*/  IMAD.WIDE R18, R18, R55, c[0x0][0x170] ;  /* 0x00005c0012127625 */ /* 0x000fe200078e0237 */
[----:B------:R-:W1:Y:S04]  /*5930*/  LDS.128 R4, [R5] ;  /* 0x0000000005047984 */ /* 0x000e680000000c00 */
[----:B--2---:R2:W-:Y:S04]  /*5940*/  @P3 STG.E.128 [R2.64], R12 ;  /* 0x0000000c02003986 */ /* 0x0045e8000c101d04 */
[----:B---3--:R2:W-:Y:S04]  /*5950*/  @P2 STG.E.128 [R16.64], R8 ;  /* 0x0000000810002986 */ /* 0x0085e8000c101d04 */
[----:B-1----:R2:W-:Y:S01]  /*5960*/  @P1 STG.E.128 [R18.64], R4 ;  /* 0x0000000412001986 */ /* 0x0025e2000c101d04 */
[----:B------:R-:W-:Y:S05]  /*5970*/  @!P0 EXIT ;  /* 0x000000000000894d */ /* 0x000fea0003800000 */
[----:B------:R-:W1:Y:S01]  /*5980*/  LDS.128 R20, [R20+0x800] ;  /* 0x0008000014147984 */ /* 0x000e620000000c00 */
[----:B--2---:R-:W-:-:S05]  /*5990*/  IADD3 R2, R0, 0x9000, RZ ;  /* 0x0000900000027810 */ /* 0x004fca0007ffe0ff */
[----:B------:R-:W-:-:S05]  /*59a0*/  IMAD.WIDE R2, R2, R55, c[0x0][0x170] ;  /* 0x00005c0002027625 */ /* 0x000fca00078e0237 */
[----:B-1----:R-:W-:Y:S01]  /*59b0*/  STG.E.128 [R2.64], R20 ;  /* 0x0000001402007986 */ /* 0x002fe2000c101d04 */
[----:B------:R-:W-:Y:S05]  /*59c0*/  EXIT ;  /* 0x000000000000794d */ /* 0x000fea0003800000 */
.L_x_0:
[----:B------:R-:W-:-:S00]  /*59d0*/  BRA `(.L_x_0) ;  /* 0xfffffff000007947 */ /* 0x000fc0000383ffff */
[----:B------:R-:W-:-:S00]  /*59e0*/  NOP ;  /* 0x0000000000007918 */ /* 0x000fc00000000000 */
        /* <DEDUP_REMOVED lines=9> */
.L_x_1:


//--------------------- .nv.shared.triton_mm      --------------------------
	.section	.nv.shared.triton_mm,"aw",@nobits
	.sectionflags	@""
	.align	16
